//
// Generated by NVIDIA NVVM Compiler
//
// Compiler Build ID: CL-36424714
// Cuda compilation tools, release 13.0, V13.0.88
// Based on NVVM 20.0.0
//

.version 9.0
.target sm_100
.address_size 64


.entry _Z12sumOfSquaresPiS_Pl(
	.param .u64 .ptr .align 1 _Z12sumOfSquaresPiS_Pl_param_0,
	.param .u64 .ptr .align 1 _Z12sumOfSquaresPiS_Pl_param_1,
	.param .u64 .ptr .align 1 _Z12sumOfSquaresPiS_Pl_param_2
)
{
	.reg .pred 	%p<12>;
	.reg .b32 	%r<144>;
	.reg .b64 	%rd<28>;

	ld.param.u64 	%rd10, [_Z12sumOfSquaresPiS_Pl_param_0];
	ld.param.u64 	%rd9, [_Z12sumOfSquaresPiS_Pl_param_1];
	ld.param.u64 	%rd11, [_Z12sumOfSquaresPiS_Pl_param_2];
	cvta.to.global.u64 	%rd1, %rd10;
	cvta.to.global.u64 	%rd12, %rd11;
	mov.u32 	%r1, %tid.x;
	mov.u32 	%r2, %ctaid.x;
	setp.ne.s32 	%p1, %r1, 0;
	mul.wide.u32 	%rd13, %r2, 8;
	add.s64 	%rd2, %rd12, %rd13;
	@%p1 bra 	$L__BB0_2;
	// begin inline asm
	mov.u64 	%rd14, %clock64;
	// end inline asm
	st.global.u64 	[%rd2], %rd14;
$L__BB0_2:
	shl.b32 	%r35, %r2, 8;
	add.s32 	%r3, %r35, %r1;
	setp.gt.u32 	%p2, %r3, 1048575;
	mov.b32 	%r143, 0;
	@%p2 bra 	$L__BB0_15;
	max.u32 	%r38, %r3, 1040384;
	sub.s32 	%r39, %r38, %r3;
	add.s32 	%r40, %r39, 8191;
	shr.u32 	%r41, %r40, 13;
	add.s32 	%r4, %r41, 1;
	and.b32  	%r5, %r4, 15;
	setp.lt.u32 	%p3, %r40, 122880;
	mov.b32 	%r143, 0;
	mov.u32 	%r133, %r3;
	@%p3 bra 	$L__BB0_6;
	and.b32  	%r43, %r4, 1048560;
	neg.s32 	%r129, %r43;
	mul.wide.u32 	%rd15, %r3, 4;
	add.s64 	%rd16, %rd15, %rd1;
	add.s64 	%rd26, %rd16, 262144;
	mov.b32 	%r143, 0;
	mov.u32 	%r133, %r3;
$L__BB0_5:
	.pragma "nounroll";
	ld.global.u32 	%r44, [%rd26+-262144];
	mul.lo.s32 	%r45, %r44, %r44;
	mad.lo.s32 	%r46, %r45, %r44, %r143;
	ld.global.u32 	%r47, [%rd26+-229376];
	mul.lo.s32 	%r48, %r47, %r47;
	mad.lo.s32 	%r49, %r48, %r47, %r46;
	ld.global.u32 	%r50, [%rd26+-196608];
	mul.lo.s32 	%r51, %r50, %r50;
	mad.lo.s32 	%r52, %r51, %r50, %r49;
	ld.global.u32 	%r53, [%rd26+-163840];
	mul.lo.s32 	%r54, %r53, %r53;
	mad.lo.s32 	%r55, %r54, %r53, %r52;
	ld.global.u32 	%r56, [%rd26+-131072];
	mul.lo.s32 	%r57, %r56, %r56;
	mad.lo.s32 	%r58, %r57, %r56, %r55;
	ld.global.u32 	%r59, [%rd26+-98304];
	mul.lo.s32 	%r60, %r59, %r59;
	mad.lo.s32 	%r61, %r60, %r59, %r58;
	ld.global.u32 	%r62, [%rd26+-65536];
	mul.lo.s32 	%r63, %r62, %r62;
	mad.lo.s32 	%r64, %r63, %r62, %r61;
	ld.global.u32 	%r65, [%rd26+-32768];
	mul.lo.s32 	%r66, %r65, %r65;
	mad.lo.s32 	%r67, %r66, %r65, %r64;
	ld.global.u32 	%r68, [%rd26];
	mul.lo.s32 	%r69, %r68, %r68;
	mad.lo.s32 	%r70, %r69, %r68, %r67;
	ld.global.u32 	%r71, [%rd26+32768];
	mul.lo.s32 	%r72, %r71, %r71;
	mad.lo.s32 	%r73, %r72, %r71, %r70;
	ld.global.u32 	%r74, [%rd26+65536];
	mul.lo.s32 	%r75, %r74, %r74;
	mad.lo.s32 	%r76, %r75, %r74, %r73;
	ld.global.u32 	%r77, [%rd26+98304];
	mul.lo.s32 	%r78, %r77, %r77;
	mad.lo.s32 	%r79, %r78, %r77, %r76;
	ld.global.u32 	%r80, [%rd26+131072];
	mul.lo.s32 	%r81, %r80, %r80;
	mad.lo.s32 	%r82, %r81, %r80, %r79;
	ld.global.u32 	%r83, [%rd26+163840];
	mul.lo.s32 	%r84, %r83, %r83;
	mad.lo.s32 	%r85, %r84, %r83, %r82;
	ld.global.u32 	%r86, [%rd26+196608];
	mul.lo.s32 	%r87, %r86, %r86;
	mad.lo.s32 	%r88, %r87, %r86, %r85;
	ld.global.u32 	%r89, [%rd26+229376];
	mul.lo.s32 	%r90, %r89, %r89;
	mad.lo.s32 	%r143, %r90, %r89, %r88;
	add.s32 	%r133, %r133, 131072;
	add.s32 	%r129, %r129, 16;
	add.s64 	%rd26, %rd26, 524288;
	setp.ne.s32 	%p4, %r129, 0;
	@%p4 bra 	$L__BB0_5;
$L__BB0_6:
	setp.eq.s32 	%p5, %r5, 0;
	@%p5 bra 	$L__BB0_15;
	and.b32  	%r16, %r4, 7;
	setp.lt.u32 	%p6, %r5, 8;
	@%p6 bra 	$L__BB0_9;
	mul.wide.u32 	%rd17, %r133, 4;
	add.s64 	%rd18, %rd1, %rd17;
	ld.global.u32 	%r92, [%rd18];
	mul.lo.s32 	%r93, %r92, %r92;
	mad.lo.s32 	%r94, %r93, %r92, %r143;
	ld.global.u32 	%r95, [%rd18+32768];
	mul.lo.s32 	%r96, %r95, %r95;
	mad.lo.s32 	%r97, %r96, %r95, %r94;
	ld.global.u32 	%r98, [%rd18+65536];
	mul.lo.s32 	%r99, %r98, %r98;
	mad.lo.s32 	%r100, %r99, %r98, %r97;
	ld.global.u32 	%r101, [%rd18+98304];
	mul.lo.s32 	%r102, %r101, %r101;
	mad.lo.s32 	%r103, %r102, %r101, %r100;
	ld.global.u32 	%r104, [%rd18+131072];
	mul.lo.s32 	%r105, %r104, %r104;
	mad.lo.s32 	%r106, %r105, %r104, %r103;
	ld.global.u32 	%r107, [%rd18+163840];
	mul.lo.s32 	%r108, %r107, %r107;
	mad.lo.s32 	%r109, %r108, %r107, %r106;
	ld.global.u32 	%r110, [%rd18+196608];
	mul.lo.s32 	%r111, %r110, %r110;
	mad.lo.s32 	%r112, %r111, %r110, %r109;
	ld.global.u32 	%r113, [%rd18+229376];
	mul.lo.s32 	%r114, %r113, %r113;
	mad.lo.s32 	%r143, %r114, %r113, %r112;
	add.s32 	%r133, %r133, 65536;
$L__BB0_9:
	setp.eq.s32 	%p7, %r16, 0;
	@%p7 bra 	$L__BB0_15;
	and.b32  	%r22, %r4, 3;
	setp.lt.u32 	%p8, %r16, 4;
	@%p8 bra 	$L__BB0_12;
	mul.wide.u32 	%rd19, %r133, 4;
	add.s64 	%rd20, %rd1, %rd19;
	ld.global.u32 	%r116, [%rd20];
	mul.lo.s32 	%r117, %r116, %r116;
	mad.lo.s32 	%r118, %r117, %r116, %r143;
	ld.global.u32 	%r119, [%rd20+32768];
	mul.lo.s32 	%r120, %r119, %r119;
	mad.lo.s32 	%r121, %r120, %r119, %r118;
	ld.global.u32 	%r122, [%rd20+65536];
	mul.lo.s32 	%r123, %r122, %r122;
	mad.lo.s32 	%r124, %r123, %r122, %r121;
	ld.global.u32 	%r125, [%rd20+98304];
	mul.lo.s32 	%r126, %r125, %r125;
	mad.lo.s32 	%r143, %r126, %r125, %r124;
	add.s32 	%r133, %r133, 32768;
$L__BB0_12:
	setp.eq.s32 	%p9, %r22, 0;
	@%p9 bra 	$L__BB0_15;
	mul.wide.u32 	%rd21, %r133, 4;
	add.s64 	%rd27, %rd1, %rd21;
	neg.s32 	%r141, %r22;
$L__BB0_14:
	.pragma "nounroll";
	ld.global.u32 	%r127, [%rd27];
	mul.lo.s32 	%r128, %r127, %r127;
	mad.lo.s32 	%r143, %r128, %r127, %r143;
	add.s64 	%rd27, %rd27, 32768;
	add.s32 	%r141, %r141, 1;
	setp.ne.s32 	%p10, %r141, 0;
	@%p10 bra 	$L__BB0_14;
$L__BB0_15:
	setp.ne.s32 	%p11, %r1, 0;
	cvta.to.global.u64 	%rd22, %rd9;
	mul.wide.u32 	%rd23, %r3, 4;
	add.s64 	%rd24, %rd22, %rd23;
	st.global.u32 	[%rd24], %r143;
	@%p11 bra 	$L__BB0_17;
	// begin inline asm
	mov.u64 	%rd25, %clock64;
	// end inline asm
	st.global.u64 	[%rd2+256], %rd25;
$L__BB0_17:
	ret;

}


// ===== COMPILED SASS (sm_100) =====

	.target	sm_100

	.elftype	@"ET_EXEC"


//--------------------- .note.nv.tkinfo           --------------------------
	.section	.note.nv.tkinfo,"",@"SHT_NOTE"
	.sectionflags	@"SHF_NOTE_NV_TKINFO"
	.tkinfo
        /*0018*/ 	.word	0x00000002
        /*0030*/ 	.string	""
        /*0030*/ 	.string	"ptxas"
        /*0030*/ 	.string	"Cuda compilation tools, release 13.0, V13.0.88"
        /*0030*/ 	.string	"Build cuda_13.0.r13.0/compiler.36424714_0"
        /*0030*/ 	.string	"-arch sm_100 -m 64 "



//--------------------- .note.nv.cuinfo           --------------------------
	.section	.note.nv.cuinfo,"",@"SHT_NOTE"
	.sectionflags	@"SHF_NOTE_NV_CUINFO"
        /*0018*/ 	.short	0x0002
        /*001a*/ 	.short	0x0064
        /*001c*/ 	.short	0x0082
	.zero		2


//--------------------- .nv.info                  --------------------------
	.section	.nv.info,"",@"SHT_CUDA_INFO"
	.align	4


	//----- nvinfo : EIATTR_REGCOUNT
	.align		4
        /*0000*/ 	.byte	0x04, 0x2f
        /*0002*/ 	.short	(.L_1 - .L_0)
	.align		4
.L_0:
        /*0004*/ 	.word	index@(_Z12sumOfSquaresPiS_Pl)
        /*0008*/ 	.word	0x0000001e


	//----- nvinfo : EIATTR_FRAME_SIZE
	.align		4
.L_1:
        /*000c*/ 	.byte	0x04, 0x11
        /*000e*/ 	.short	(.L_3 - .L_2)
	.align		4
.L_2:
        /*0010*/ 	.word	index@(_Z12sumOfSquaresPiS_Pl)
        /*0014*/ 	.word	0x00000000


	//----- nvinfo : EIATTR_MIN_STACK_SIZE
	.align		4
.L_3:
        /*0018*/ 	.byte	0x04, 0x12
        /*001a*/ 	.short	(.L_5 - .L_4)
	.align		4
.L_4:
        /*001c*/ 	.word	index@(_Z12sumOfSquaresPiS_Pl)
        /*0020*/ 	.word	0x00000000
.L_5:


//--------------------- .nv.compat                --------------------------
	.section	.nv.compat,"",@"SHT_CUDA_COMPAT_INFO"
	.align	4
        /*0000*/ 	.byte	0x02, 0x09, 0x00, 0x00, 0x02, 0x02, 0x01, 0x00, 0x02, 0x05, 0x05, 0x00, 0x03, 0x07, 0x01, 0x01
        /*0010*/ 	.byte	0x02, 0x03, 0x00, 0x00, 0x02, 0x06, 0x01, 0x00, 0x04, 0x0b, 0x08, 0x00, 0x09, 0x00, 0x00, 0x00
        /*0020*/ 	.byte	0x00, 0x00, 0x00, 0x00


//--------------------- .nv.info._Z12sumOfSquaresPiS_Pl --------------------------
	.section	.nv.info._Z12sumOfSquaresPiS_Pl,"",@"SHT_CUDA_INFO"
	.sectionflags	@""
	.align	4


	//----- nvinfo : EIATTR_CUDA_API_VERSION
	.align		4
        /*0000*/ 	.byte	0x04, 0x37
        /*0002*/ 	.short	(.L_7 - .L_6)
.L_6:
        /*0004*/ 	.word	0x00000082


	//----- nvinfo : EIATTR_KPARAM_INFO
	.align		4
.L_7:
        /*0008*/ 	.byte	0x04, 0x17
        /*000a*/ 	.short	(.L_9 - .L_8)
.L_8:
        /*000c*/ 	.word	0x00000000
        /*0010*/ 	.short	0x0002
        /*0012*/ 	.short	0x0010
        /*0014*/ 	.byte	0x00, 0xf5, 0x21, 0x00


	//----- nvinfo : EIATTR_KPARAM_INFO
	.align		4
.L_9:
        /*0018*/ 	.byte	0x04, 0x17
        /*001a*/ 	.short	(.L_11 - .L_10)
.L_10:
        /*001c*/ 	.word	0x00000000
        /*0020*/ 	.short	0x0001
        /*0022*/ 	.short	0x0008
        /*0024*/ 	.byte	0x00, 0xf5, 0x21, 0x00


	//----- nvinfo : EIATTR_KPARAM_INFO
	.align		4
.L_11:
        /*0028*/ 	.byte	0x04, 0x17
        /*002a*/ 	.short	(.L_13 - .L_12)
.L_12:
        /*002c*/ 	.word	0x00000000
        /*0030*/ 	.short	0x0000
        /*0032*/ 	.short	0x0000
        /*0034*/ 	.byte	0x00, 0xf5, 0x21, 0x00


	//----- nvinfo : EIATTR_SPARSE_MMA_MASK
	.align		4
.L_13:
        /*0038*/ 	.byte	0x03, 0x50
        /*003a*/ 	.short	0x0000


	//----- nvinfo : EIATTR_MAXREG_COUNT
	.align		4
        /*003c*/ 	.byte	0x03, 0x1b
        /*003e*/ 	.short	0x00ff


	//----- nvinfo : EIATTR_MERCURY_ISA_VERSION
	.align		4
        /*0040*/ 	.byte	0x03, 0x5f
        /*0042*/ 	.short	0x0101


	//----- nvinfo : EIATTR_VRC_CTA_INIT_COUNT
	.align		4
        /*0044*/ 	.byte	0x02, 0x4a
	.zero		1
	.zero		1


	//----- nvinfo : EIATTR_EXIT_INSTR_OFFSETS
	.align		4
        /*0048*/ 	.byte	0x04, 0x1c
        /*004a*/ 	.short	(.L_15 - .L_14)


	//   ....[0]....
.L_14:
        /*004c*/ 	.word	0x00000a20


	//   ....[1]....
        /*0050*/ 	.word	0x00000a50


	//----- nvinfo : EIATTR_CRS_STACK_SIZE
	.align		4
.L_15:
        /*0054*/ 	.byte	0x04, 0x1e
        /*0056*/ 	.short	(.L_17 - .L_16)
.L_16:
        /*0058*/ 	.word	0x00000000


	//----- nvinfo : EIATTR_CBANK_PARAM_SIZE
	.align		4
.L_17:
        /*005c*/ 	.byte	0x03, 0x19
        /*005e*/ 	.short	0x0018


	//----- nvinfo : EIATTR_PARAM_CBANK
	.align		4
        /*0060*/ 	.byte	0x04, 0x0a
        /*0062*/ 	.short	(.L_19 - .L_18)
	.align		4
.L_18:
        /*0064*/ 	.word	index@(.nv.constant0._Z12sumOfSquaresPiS_Pl)
        /*0068*/ 	.short	0x0380
        /*006a*/ 	.short	0x0018


	//----- nvinfo : EIATTR_SW_WAR
	.align		4
.L_19:
        /*006c*/ 	.byte	0x04, 0x36
        /*006e*/ 	.short	(.L_21 - .L_20)
.L_20:
        /*0070*/ 	.word	0x00000008
.L_21:


//--------------------- .nv.callgraph             --------------------------
	.section	.nv.callgraph,"",@"SHT_CUDA_CALLGRAPH"
	.align	4
	.sectionentsize	8
	.align		4
        /*0000*/ 	.word	0x00000000
	.align		4
        /*0004*/ 	.word	0xffffffff
	.align		4
        /*0008*/ 	.word	0x00000000
	.align		4
        /*000c*/ 	.word	0xfffffffe
	.align		4
        /*0010*/ 	.word	0x00000000
	.align		4
        /*0014*/ 	.word	0xfffffffd
	.align		4
        /*0018*/ 	.word	0x00000000
	.align		4
        /*001c*/ 	.word	0xfffffffc


//--------------------- .text._Z12sumOfSquaresPiS_Pl --------------------------
	.section	.text._Z12sumOfSquaresPiS_Pl,"ax",@progbits
	.align	128
.text._Z12sumOfSquaresPiS_Pl:
        .type           _Z12sumOfSquaresPiS_Pl,@function
        .size           _Z12sumOfSquaresPiS_Pl,(.L_x_11 - _Z12sumOfSquaresPiS_Pl)
        .other          _Z12sumOfSquaresPiS_Pl,@"STO_CUDA_ENTRY STV_DEFAULT"
_Z12sumOfSquaresPiS_Pl:
[----:B------:R-:W-:Y:S01]  /*0000*/  LDC R1, c[0x0][0x37c] ;  /* 0x0000df00ff017b82 */ /* 0x000fe20000000800 */
[----:B------:R-:W0:Y:S07]  /*0010*/  S2R R0, SR_TID.X ;  /* 0x0000000000007919 */ /* 0x000e2e0000002100 */
[----:B------:R-:W1:Y:S01]  /*0020*/  LDC.64 R2, c[0x0][0x390] ;  /* 0x0000e400ff027b82 */ /* 0x000e620000000a00 */
[----:B------:R-:W2:Y:S01]  /*0030*/  LDCU.64 UR4, c[0x0][0x358] ;  /* 0x00006b00ff0477ac */ /* 0x000ea20008000a00 */
[----:B------:R-:W1:Y:S01]  /*0040*/  S2R R7, SR_CTAID.X ;  /* 0x0000000000077919 */ /* 0x000e620000002500 */
[----:B0-----:R-:W-:Y:S01]  /*0050*/  ISETP.NE.AND P0, PT, R0, RZ, PT ;  /* 0x000000ff0000720c */ /* 0x001fe20003f05270 */
[----:B-1----:R-:W-:-:S12]  /*0060*/  IMAD.WIDE.U32 R2, R7, 0x8, R2 ;  /* 0x0000000807027825 */ /* 0x002fd800078e0002 */
[----:B------:R-:W-:-:S05]  /*0070*/  @!P0 CS2R R4, SR_CLOCKLO ;  /* 0x0000000000048805 */ /* 0x000fca0000015000 */
[----:B--2---:R0:W-:Y:S01]  /*0080*/  @!P0 STG.E.64 desc[UR4][R2.64], R4 ;  /* 0x0000000402008986 */ /* 0x0041e2000c101b04 */
[----:B------:R-:W-:Y:S01]  /*0090*/  LEA R0, R7, R0, 0x8 ;  /* 0x0000000007007211 */ /* 0x000fe200078e40ff */
[----:B------:R-:W-:Y:S01]  /*00a0*/  BSSY.RECONVERGENT B0, `(.L_x_0) ;  /* 0x0000094000007945 */ /* 0x000fe20003800200 */
[----:B------:R-:W-:Y:S02]  /*00b0*/  HFMA2 R6, -RZ, RZ, 0, 0 ;  /* 0x00000000ff067431 */ /* 0x000fe400000001ff */
[----:B------:R-:W-:-:S13]  /*00c0*/  ISETP.GT.U32.AND P1, PT, R0, 0xfffff, PT ;  /* 0x000fffff0000780c */ /* 0x000fda0003f24070 */
[----:B0-----:R-:W-:Y:S05]  /*00d0*/  @P1 BRA `(.L_x_1) ;  /* 0x0000000800401947 */ /* 0x001fea0003800000 */
[----:B------:R-:W-:Y:S01]  /*00e0*/  VIMNMX.U32 R5, PT, PT, R0, 0xfe000, !PT ;  /* 0x000fe00000057848 */ /* 0x000fe20007fe0000 */
[----:B------:R-:W-:Y:S01]  /*00f0*/  BSSY.RECONVERGENT B1, `(.L_x_2) ;  /* 0x0000048000017945 */ /* 0x000fe20003800200 */
[----:B------:R-:W-:Y:S02]  /*0100*/  MOV R6, RZ ;  /* 0x000000ff00067202 */ /* 0x000fe40000000f00 */
[----:B------:R-:W-:Y:S02]  /*0110*/  IADD3 R5, PT, PT, R5, 0x1fff, -R0 ;  /* 0x00001fff05057810 */ /* 0x000fe40007ffe800 */
[----:B------:R-:W-:Y:S02]  /*0120*/  MOV R8, R0 ;  /* 0x0000000000087202 */ /* 0x000fe40000000f00 */
[C---:B------:R-:W-:Y:S02]  /*0130*/  ISETP.GE.U32.AND P2, PT, R5.reuse, 0x1e000, PT ;  /* 0x0001e0000500780c */ /* 0x040fe40003f46070 */
[----:B------:R-:W-:-:S04]  /*0140*/  LEA.HI R7, R5, 0x1, RZ, 0x13 ;  /* 0x0000000105077811 */ /* 0x000fc800078f98ff */
[----:B------:R-:W-:-:S04]  /*0150*/  LOP3.LUT R23, R7, 0xf, RZ, 0xc0, !PT ;  /* 0x0000000f07177812 */ /* 0x000fc800078ec0ff */
[----:B------:R-:W-:-:S03]  /*0160*/  ISETP.NE.AND P1, PT, R23, RZ, PT ;  /* 0x000000ff1700720c */ /* 0x000fc60003f25270 */
[----:B------:R-:W-:Y:S10]  /*0170*/  @!P2 BRA `(.L_x_3) ;  /* 0x0000000000fca947 */ /* 0x000ff40003800000 */
[----:B------:R-:W0:Y:S01]  /*0180*/  LDC.64 R4, c[0x0][0x380] ;  /* 0x0000e000ff047b82 */ /* 0x000e220000000a00 */
[----:B------:R-:W-:Y:S02]  /*0190*/  LOP3.LUT R9, R7, 0xffff0, RZ, 0xc0, !PT ;  /* 0x000ffff007097812 */ /* 0x000fe400078ec0ff */
[----:B------:R-:W-:Y:S02]  /*01a0*/  MOV R6, RZ ;  /* 0x000000ff00067202 */ /* 0x000fe40000000f00 */
[----:B------:R-:W-:Y:S02]  /*01b0*/  MOV R8, R0 ;  /* 0x0000000000087202 */ /* 0x000fe40000000f00 */
[----:B------:R-:W-:Y:S01]  /*01c0*/  IADD3 R9, PT, PT, -R9, RZ, RZ ;  /* 0x000000ff09097210 */ /* 0x000fe20007ffe1ff */
[----:B0-----:R-:W-:-:S03]  /*01d0*/  IMAD.WIDE.U32 R4, R0, 0x4, R4 ;  /* 0x0000000400047825 */ /* 0x001fc600078e0004 */
[----:B------:R-:W-:-:S04]  /*01e0*/  IADD3 R10, P2, PT, R4, 0x40000, RZ ;  /* 0x00040000040a7810 */ /* 0x000fc80007f5e0ff */
[----:B------:R-:W-:-:S09]  /*01f0*/  IADD3.X R5, PT, PT, RZ, R5, RZ, P2, !PT ;  /* 0x00000005ff057210 */ /* 0x000fd200017fe4ff */
.L_x_4:
[----:B------:R-:W-:-:S05]  /*0200*/  MOV R4, R10 ;  /* 0x0000000a00047202 */ /* 0x000fca0000000f00 */
[----:B------:R-:W2:Y:S04]  /*0210*/  LDG.E R25, desc[UR4][R4.64+-0x40000] ;  /* 0xfc00000404197981 */ /* 0x000ea8000c1e1900 */
[----:B------:R-:W3:Y:S04]  /*0220*/  LDG.E R27, desc[UR4][R4.64+-0x38000] ;  /* 0xfc800004041b7981 */ /* 0x000ee8000c1e1900 */
[----:B------:R-:W4:Y:S04]  /*0230*/  LDG.E R22, desc[UR4][R4.64+-0x30000] ;  /* 0xfd00000404167981 */ /* 0x000f28000c1e1900 */
[----:B------:R-:W5:Y:S04]  /*0240*/  LDG.E R21, desc[UR4][R4.64+-0x28000] ;  /* 0xfd80000404157981 */ /* 0x000f68000c1e1900 */
        /* <DEDUP_REMOVED lines=10> */
[----:B------:R-:W5:Y:S01]  /*02f0*/  LDG.E R10, desc[UR4][R4.64+0x30000] ;  /* 0x03000004040a7981 */ /* 0x000f62000c1e1900 */
[----:B--2---:R-:W-:-:S04]  /*0300*/  IMAD R24, R25, R25, RZ ;  /* 0x0000001919187224 */ /* 0x004fc800078e02ff */
[----:B------:R-:W-:Y:S02]  /*0310*/  IMAD R24, R25, R24, R6 ;  /* 0x0000001819187224 */ /* 0x000fe400078e0206 */
[----:B------:R0:W2:Y:S01]  /*0320*/  LDG.E R6, desc[UR4][R4.64+0x38000] ;  /* 0x0380000404067981 */ /* 0x0000a2000c1e1900 */
[----:B---3--:R-:W-:Y:S01]  /*0330*/  IMAD R25, R27, R27, RZ ;  /* 0x0000001b1b197224 */ /* 0x008fe200078e02ff */
[----:B------:R-:W-:Y:S02]  /*0340*/  IADD3 R9, PT, PT, R9, 0x10, RZ ;  /* 0x0000001009097810 */ /* 0x000fe40007ffe0ff */
[----:B------:R-:W-:Y:S01]  /*0350*/  IADD3 R8, PT, PT, R8, 0x20000, RZ ;  /* 0x0002000008087810 */ /* 0x000fe20007ffe0ff */
[----:B------:R-:W-:Y:S01]  /*0360*/  IMAD R25, R27, R25, R24 ;  /* 0x000000191b197224 */ /* 0x000fe200078e0218 */
[----:B------:R-:W-:Y:S01]  /*0370*/  ISETP.NE.AND P2, PT, R9, RZ, PT ;  /* 0x000000ff0900720c */ /* 0x000fe20003f45270 */
[----:B----4-:R-:W-:-:S04]  /*0380*/  IMAD R24, R22, R22, RZ ;  /* 0x0000001616187224 */ /* 0x010fc800078e02ff */
[----:B------:R-:W-:Y:S02]  /*0390*/  IMAD R24, R22, R24, R25 ;  /* 0x0000001816187224 */ /* 0x000fe400078e0219 */
[----:B-----5:R-:W-:-:S04]  /*03a0*/  IMAD R22, R21, R21, RZ ;  /* 0x0000001515167224 */ /* 0x020fc800078e02ff */
[----:B------:R-:W-:Y:S02]  /*03b0*/  IMAD R21, R21, R22, R24 ;  /* 0x0000001615157224 */ /* 0x000fe400078e0218 */
[----:B------:R-:W-:-:S04]  /*03c0*/  IMAD R22, R20, R20, RZ ;  /* 0x0000001414167224 */ /* 0x000fc800078e02ff */
        /* <DEDUP_REMOVED lines=20> */
[----:B------:R-:W-:Y:S01]  /*0510*/  IMAD R11, R10, R12, R11 ;  /* 0x0000000c0a0b7224 */ /* 0x000fe200078e020b */
[----:B------:R-:W-:-:S04]  /*0520*/  IADD3 R10, P3, PT, R4, 0x80000, RZ ;  /* 0x00080000040a7810 */ /* 0x000fc80007f7e0ff */
[----:B0-----:R-:W-:Y:S01]  /*0530*/  IADD3.X R5, PT, PT, RZ, R5, RZ, P3, !PT ;  /* 0x00000005ff057210 */ /* 0x001fe20001ffe4ff */
[----:B--2---:R-:W-:-:S04]  /*0540*/  IMAD R4, R6, R6, RZ ;  /* 0x0000000606047224 */ /* 0x004fc800078e02ff */
[----:B------:R-:W-:Y:S01]  /*0550*/  IMAD R6, R6, R4, R11 ;  /* 0x0000000406067224 */ /* 0x000fe200078e020b */
[----:B------:R-:W-:Y:S06]  /*0560*/  @P2 BRA `(.L_x_4) ;  /* 0xfffffffc00242947 */ /* 0x000fec000383ffff */
.L_x_3:
[----:B------:R-:W-:Y:S05]  /*0570*/  BSYNC.RECONVERGENT B1 ;  /* 0x0000000000017941 */ /* 0x000fea0003800200 */
.L_x_2:
[----:B------:R-:W-:Y:S05]  /*0580*/  @!P1 BRA `(.L_x_1) ;  /* 0x0000000400149947 */ /* 0x000fea0003800000 */
[----:B------:R-:W-:Y:S01]  /*0590*/  ISETP.GE.U32.AND P1, PT, R23, 0x8, PT ;  /* 0x000000081700780c */ /* 0x000fe20003f26070 */
[----:B------:R-:W-:Y:S01]  /*05a0*/  BSSY.RECONVERGENT B1, `(.L_x_5) ;  /* 0x000001f000017945 */ /* 0x000fe20003800200 */
[----:B------:R-:W-:-:S04]  /*05b0*/  LOP3.LUT R14, R7, 0x7, RZ, 0xc0, !PT ;  /* 0x00000007070e7812 */ /* 0x000fc800078ec0ff */
[----:B------:R-:W-:-:S07]  /*05c0*/  ISETP.NE.AND P2, PT, R14, RZ, PT ;  /* 0x000000ff0e00720c */ /* 0x000fce0003f45270 */
[----:B------:R-:W-:Y:S06]  /*05d0*/  @!P1 BRA `(.L_x_6) ;  /* 0x00000000006c9947 */ /* 0x000fec0003800000 */
[----:B------:R-:W0:Y:S02]  /*05e0*/  LDC.64 R10, c[0x0][0x380] ;  /* 0x0000e000ff0a7b82 */ /* 0x000e240000000a00 */
[----:B0-----:R-:W-:-:S05]  /*05f0*/  IMAD.WIDE.U32 R10, R8, 0x4, R10 ;  /* 0x00000004080a7825 */ /* 0x001fca00078e000a */
[----:B------:R-:W2:Y:S04]  /*0600*/  LDG.E R9, desc[UR4][R10.64] ;  /* 0x000000040a097981 */ /* 0x000ea8000c1e1900 */
[----:B------:R-:W3:Y:S04]  /*0610*/  LDG.E R13, desc[UR4][R10.64+0x8000] ;  /* 0x008000040a0d7981 */ /* 0x000ee8000c1e1900 */
[----:B------:R-:W4:Y:S04]  /*0620*/  LDG.E R15, desc[UR4][R10.64+0x10000] ;  /* 0x010000040a0f7981 */ /* 0x000f28000c1e1900 */
[----:B------:R-:W5:Y:S04]  /*0630*/  LDG.E R17, desc[UR4][R10.64+0x18000] ;  /* 0x018000040a117981 */ /* 0x000f68000c1e1900 */
[----:B------:R-:W5:Y:S04]  /*0640*/  LDG.E R19, desc[UR4][R10.64+0x20000] ;  /* 0x020000040a137981 */ /* 0x000f68000c1e1900 */
[----:B------:R-:W5:Y:S04]  /*0650*/  LDG.E R21, desc[UR4][R10.64+0x28000] ;  /* 0x028000040a157981 */ /* 0x000f68000c1e1900 */
[----:B------:R-:W5:Y:S04]  /*0660*/  LDG.E R4, desc[UR4][R10.64+0x30000] ;  /* 0x030000040a047981 */ /* 0x000f68000c1e1900 */
[----:B------:R0:W5:Y:S01]  /*0670*/  LDG.E R5, desc[UR4][R10.64+0x38000] ;  /* 0x038000040a057981 */ /* 0x000162000c1e1900 */
[----:B------:R-:W-:Y:S01]  /*0680*/  IADD3 R8, PT, PT, R8, 0x10000, RZ ;  /* 0x0001000008087810 */ /* 0x000fe20007ffe0ff */
[----:B--2---:R-:W-:-:S04]  /*0690*/  IMAD R12, R9, R9, RZ ;  /* 0x00000009090c7224 */ /* 0x004fc800078e02ff */
[----:B------:R-:W-:Y:S02]  /*06a0*/  IMAD R12, R9, R12, R6 ;  /* 0x0000000c090c7224 */ /* 0x000fe400078e0206 */
[----:B---3--:R-:W-:Y:S02]  /*06b0*/  IMAD R6, R13, R13, RZ ;  /* 0x0000000d0d067224 */ /* 0x008fe400078e02ff */
[----:B----4-:R-:W-:Y:S02]  /*06c0*/  IMAD R9, R15, R15, RZ ;  /* 0x0000000f0f097224 */ /* 0x010fe400078e02ff */
[----:B------:R-:W-:-:S04]  /*06d0*/  IMAD R6, R13, R6, R12 ;  /* 0x000000060d067224 */ /* 0x000fc800078e020c */
[----:B------:R-:W-:Y:S02]  /*06e0*/  IMAD R6, R15, R9, R6 ;  /* 0x000000090f067224 */ /* 0x000fe400078e0206 */
[----:B-----5:R-:W-:-:S04]  /*06f0*/  IMAD R9, R17, R17, RZ ;  /* 0x0000001111097224 */ /* 0x020fc800078e02ff */
[----:B------:R-:W-:Y:S02]  /*0700*/  IMAD R6, R17, R9, R6 ;  /* 0x0000000911067224 */ /* 0x000fe400078e0206 */
[C---:B------:R-:W-:Y:S02]  /*0710*/  IMAD R9, R19.reuse, R19, RZ ;  /* 0x0000001313097224 */ /* 0x040fe400078e02ff */
[----:B0-----:R-:W-:Y:S02]  /*0720*/  IMAD R10, R4, R4, RZ ;  /* 0x00000004040a7224 */ /* 0x001fe400078e02ff */
[----:B------:R-:W-:Y:S02]  /*0730*/  IMAD R6, R19, R9, R6 ;  /* 0x0000000913067224 */ /* 0x000fe400078e0206 */
[----:B------:R-:W-:-:S04]  /*0740*/  IMAD R9, R21, R21, RZ ;  /* 0x0000001515097224 */ /* 0x000fc800078e02ff */
[----:B------:R-:W-:Y:S02]  /*0750*/  IMAD R9, R21, R9, R6 ;  /* 0x0000000915097224 */ /* 0x000fe400078e0206 */
[----:B------:R-:W-:Y:S02]  /*0760*/  IMAD R6, R5, R5, RZ ;  /* 0x0000000505067224 */ /* 0x000fe400078e02ff */
[----:B------:R-:W-:-:S04]  /*0770*/  IMAD R10, R4, R10, R9 ;  /* 0x0000000a040a7224 */ /* 0x000fc800078e0209 */
[----:B------:R-:W-:-:S07]  /*0780*/  IMAD R6, R5, R6, R10 ;  /* 0x0000000605067224 */ /* 0x000fce00078e020a */
.L_x_6:
[----:B------:R-:W-:Y:S05]  /*0790*/  BSYNC.RECONVERGENT B1 ;  /* 0x0000000000017941 */ /* 0x000fea0003800200 */
.L_x_5:
        /* <DEDUP_REMOVED lines=11> */
[----:B------:R-:W5:Y:S01]  /*0850*/  LDG.E R15, desc[UR4][R4.64+0x18000] ;  /* 0x01800004040f7981 */ /* 0x000f62000c1e1900 */
[----:B------:R-:W-:Y:S01]  /*0860*/  IADD3 R8, PT, PT, R8, 0x8000, RZ ;  /* 0x0000800008087810 */ /* 0x000fe20007ffe0ff */
[----:B--2---:R-:W-:-:S04]  /*0870*/  IMAD R10, R9, R9, RZ ;  /* 0x00000009090a7224 */ /* 0x004fc800078e02ff */
[----:B------:R-:W-:Y:S02]  /*0880*/  IMAD R10, R9, R10, R6 ;  /* 0x0000000a090a7224 */ /* 0x000fe400078e0206 */
[----:B---3--:R-:W-:Y:S02]  /*0890*/  IMAD R6, R11, R11, RZ ;  /* 0x0000000b0b067224 */ /* 0x008fe400078e02ff */
[----:B----4-:R-:W-:Y:S02]  /*08a0*/  IMAD R9, R13, R13, RZ ;  /* 0x0000000d0d097224 */ /* 0x010fe400078e02ff */
[----:B------:R-:W-:Y:S02]  /*08b0*/  IMAD R6, R11, R6, R10 ;  /* 0x000000060b067224 */ /* 0x000fe400078e020a */
[----:B-----5:R-:W-:Y:S02]  /*08c0*/  IMAD R10, R15, R15, RZ ;  /* 0x0000000f0f0a7224 */ /* 0x020fe400078e02ff */
[----:B------:R-:W-:-:S04]  /*08d0*/  IMAD R6, R13, R9, R6 ;  /* 0x000000090d067224 */ /* 0x000fc800078e0206 */
[----:B------:R-:W-:-:S07]  /*08e0*/  IMAD R6, R15, R10, R6 ;  /* 0x0000000a0f067224 */ /* 0x000fce00078e0206 */
.L_x_8:
[----:B------:R-:W-:Y:S05]  /*08f0*/  BSYNC.RECONVERGENT B1 ;  /* 0x0000000000017941 */ /* 0x000fea0003800200 */
.L_x_7:
[----:B------:R-:W-:Y:S05]  /*0900*/  @!P2 BRA `(.L_x_1) ;  /* 0x000000000034a947 */ /* 0x000fea0003800000 */
[----:B------:R-:W0:Y:S01]  /*0910*/  LDC.64 R4, c[0x0][0x380] ;  /* 0x0000e000ff047b82 */ /* 0x000e220000000a00 */
[----:B------:R-:W-:Y:S01]  /*0920*/  IADD3 R7, PT, PT, -R7, RZ, RZ ;  /* 0x000000ff07077210 */ /* 0x000fe20007ffe1ff */
[----:B0-----:R-:W-:-:S05]  /*0930*/  IMAD.WIDE.U32 R4, R8, 0x4, R4 ;  /* 0x0000000408047825 */ /* 0x001fca00078e0004 */
[----:B------:R-:W-:-:S07]  /*0940*/  MOV R9, R5 ;  /* 0x0000000500097202 */ /* 0x000fce0000000f00 */
.L_x_9:
[----:B------:R-:W-:-:S06]  /*0950*/  MOV R5, R9 ;  /* 0x0000000900057202 */ /* 0x000fcc0000000f00 */
[----:B------:R0:W2:Y:S01]  /*0960*/  LDG.E R5, desc[UR4][R4.64] ;  /* 0x0000000404057981 */ /* 0x0000a2000c1e1900 */
[----:B------:R-:W-:-:S04]  /*0970*/  IADD3 R7, PT, PT, R7, 0x1, RZ ;  /* 0x0000000107077810 */ /* 0x000fc80007ffe0ff */
[----:B------:R-:W-:Y:S02]  /*0980*/  ISETP.NE.AND P1, PT, R7, RZ, PT ;  /* 0x000000ff0700720c */ /* 0x000fe40003f25270 */
[----:B0-----:R-:W-:-:S04]  /*0990*/  IADD3 R4, P2, PT, R4, 0x8000, RZ ;  /* 0x0000800004047810 */ /* 0x001fc80007f5e0ff */
[----:B------:R-:W-:Y:S01]  /*09a0*/  IADD3.X R9, PT, PT, RZ, R9, RZ, P2, !PT ;  /* 0x00000009ff097210 */ /* 0x000fe200017fe4ff */
[----:B--2---:R-:W-:-:S04]  /*09b0*/  IMAD R8, R5, R5, RZ ;  /* 0x0000000505087224 */ /* 0x004fc800078e02ff */
[----:B------:R-:W-:Y:S02]  /*09c0*/  IMAD R6, R5, R8, R6 ;  /* 0x0000000805067224 */ /* 0x000fe400078e0206 */
[----:B------:R-:W-:Y:S05]  /*09d0*/  @P1 BRA `(.L_x_9) ;  /* 0xfffffffc00dc1947 */ /* 0x000fea000383ffff */
.L_x_1:
[----:B------:R-:W-:Y:S05]  /*09e0*/  BSYNC.RECONVERGENT B0 ;  /* 0x0000000000007941 */ /* 0x000fea0003800200 */
.L_x_0:
[----:B------:R-:W0:Y:S02]  /*09f0*/  LDC.64 R4, c[0x0][0x388] ;  /* 0x0000e200ff047b82 */ /* 0x000e240000000a00 */
[----:B0-----:R-:W-:-:S05]  /*0a00*/  IMAD.WIDE.U32 R4, R0, 0x4, R4 ;  /* 0x0000000400047825 */ /* 0x001fca00078e0004 */
[----:B------:R0:W-:Y:S01]  /*0a10*/  STG.E desc[UR4][R4.64], R6 ;  /* 0x0000000604007986 */ /* 0x0001e2000c101904 */
[----:B------:R-:W-:Y:S05]  /*0a20*/  @P0 EXIT ;  /* 0x000000000000094d */ /* 0x000fea0003800000 */
[----:B0-----:R-:W-:-:S05]  /*0a30*/  CS2R R4, SR_CLOCKLO ;  /* 0x0000000000047805 */ /* 0x001fca0000015000 */
[----:B------:R-:W-:Y:S01]  /*0a40*/  STG.E.64 desc[UR4][R2.64+0x100], R4 ;  /* 0x0001000402007986 */ /* 0x000fe2000c101b04 */
[----:B------:R-:W-:Y:S05]  /*0a50*/  EXIT ;  /* 0x000000000000794d */ /* 0x000fea0003800000 */
.L_x_10:
[----:B------:R-:W-:-:S00]  /*0a60*/  BRA `(.L_x_10) ;  /* 0xfffffffc00fc7947 */ /* 0x000fc0000383ffff */
[----:B------:R-:W-:-:S00]  /*0a70*/  NOP ;  /* 0x0000000000007918 */ /* 0x000fc00000000000 */
        /* <DEDUP_REMOVED lines=8> */
.L_x_11:


//--------------------- .nv.shared.reserved.0     --------------------------
	.section	.nv.shared.reserved.0,"aw",@nobits
	.weak		__nv_reservedSMEM_offset_0_alias
	.size		__nv_reservedSMEM_offset_0_alias, 0, 64
	.other		__nv_reservedSMEM_offset_0_alias,@"STO_CUDA_RESERVED_SHARED STV_DEFAULT"
__nv_reservedSMEM_offset_0_alias:
	.zero		0
	.zero		64


//--------------------- .nv.constant0._Z12sumOfSquaresPiS_Pl --------------------------
	.section	.nv.constant0._Z12sumOfSquaresPiS_Pl,"a",@progbits
	.sectionflags	@""
	.align	4
.nv.constant0._Z12sumOfSquaresPiS_Pl:
	.zero		920


//--------------------- SYMBOLS --------------------------

	.type		.nv.reservedSmem.offset0,@object
	.size		.nv.reservedSmem.offset0,0x4
